//
// Generated by NVIDIA NVVM Compiler
//
// Compiler Build ID: CL-36424714
// Cuda compilation tools, release 13.0, V13.0.88
// Based on NVVM 20.0.0
//

.version 9.0
.target sm_100
.address_size 64

	// .globl	_Z17print_cuda_kernelPfl
.extern .func  (.param .b32 func_retval0) vprintf
(
	.param .b64 vprintf_param_0,
	.param .b64 vprintf_param_1
)
;
.global .align 1 .b8 $str[4] = {37, 102, 32};
.global .align 1 .b8 $str$1[2] = {10};

.visible .entry _Z17print_cuda_kernelPfl(
	.param .u64 .ptr .align 1 _Z17print_cuda_kernelPfl_param_0,
	.param .u64 _Z17print_cuda_kernelPfl_param_1
)
{
	.local .align 8 .b8 	__local_depot0[8];
	.reg .b64 	%SP;
	.reg .b64 	%SPL;
	.reg .pred 	%p<11>;
	.reg .b32 	%r<66>;
	.reg .b32 	%f<30>;
	.reg .b64 	%rd<53>;
	.reg .b64 	%fd<30>;

	mov.u64 	%SPL, __local_depot0;
	cvta.local.u64 	%SP, %SPL;
	ld.param.u64 	%rd23, [_Z17print_cuda_kernelPfl_param_0];
	ld.param.u64 	%rd22, [_Z17print_cuda_kernelPfl_param_1];
	cvta.to.global.u64 	%rd1, %rd23;
	mov.u32 	%r1, %ctaid.x;
	mov.u32 	%r2, %ntid.x;
	mul.lo.s32 	%r3, %r1, %r2;
	mov.u32 	%r4, %tid.x;
	neg.s32 	%r5, %r4;
	setp.ne.s32 	%p1, %r3, %r5;
	@%p1 bra 	$L__BB0_15;
	setp.lt.s64 	%p2, %rd22, 1;
	@%p2 bra 	$L__BB0_14;
	and.b64  	%rd2, %rd22, 15;
	setp.lt.u64 	%p3, %rd22, 16;
	mov.b64 	%rd49, 0;
	@%p3 bra 	$L__BB0_5;
	and.b64  	%rd49, %rd22, 9223372036854775792;
	add.s64 	%rd46, %rd1, 32;
	mov.u64 	%rd47, %rd49;
$L__BB0_4:
	.pragma "nounroll";
	ld.global.f32 	%f1, [%rd46+-32];
	cvt.f64.f32 	%fd1, %f1;
	add.u64 	%rd25, %SP, 0;
	add.u64 	%rd26, %SPL, 0;
	st.local.f64 	[%rd26], %fd1;
	mov.u64 	%rd27, $str;
	cvta.global.u64 	%rd28, %rd27;
	{ // callseq 0, 0
	.param .b64 param0;
	st.param.b64 	[param0], %rd28;
	.param .b64 param1;
	st.param.b64 	[param1], %rd25;
	.param .b32 retval0;
	call.uni (retval0), 
	vprintf, 
	(
	param0, 
	param1
	);
	ld.param.b32 	%r6, [retval0];
	} // callseq 0
	ld.global.f32 	%f2, [%rd46+-28];
	cvt.f64.f32 	%fd2, %f2;
	st.local.f64 	[%rd26], %fd2;
	{ // callseq 1, 0
	.param .b64 param0;
	st.param.b64 	[param0], %rd28;
	.param .b64 param1;
	st.param.b64 	[param1], %rd25;
	.param .b32 retval0;
	call.uni (retval0), 
	vprintf, 
	(
	param0, 
	param1
	);
	ld.param.b32 	%r8, [retval0];
	} // callseq 1
	ld.global.f32 	%f3, [%rd46+-24];
	cvt.f64.f32 	%fd3, %f3;
	st.local.f64 	[%rd26], %fd3;
	{ // callseq 2, 0
	.param .b64 param0;
	st.param.b64 	[param0], %rd28;
	.param .b64 param1;
	st.param.b64 	[param1], %rd25;
	.param .b32 retval0;
	call.uni (retval0), 
	vprintf, 
	(
	param0, 
	param1
	);
	ld.param.b32 	%r10, [retval0];
	} // callseq 2
	ld.global.f32 	%f4, [%rd46+-20];
	cvt.f64.f32 	%fd4, %f4;
	st.local.f64 	[%rd26], %fd4;
	{ // callseq 3, 0
	.param .b64 param0;
	st.param.b64 	[param0], %rd28;
	.param .b64 param1;
	st.param.b64 	[param1], %rd25;
	.param .b32 retval0;
	call.uni (retval0), 
	vprintf, 
	(
	param0, 
	param1
	);
	ld.param.b32 	%r12, [retval0];
	} // callseq 3
	ld.global.f32 	%f5, [%rd46+-16];
	cvt.f64.f32 	%fd5, %f5;
	st.local.f64 	[%rd26], %fd5;
	{ // callseq 4, 0
	.param .b64 param0;
	st.param.b64 	[param0], %rd28;
	.param .b64 param1;
	st.param.b64 	[param1], %rd25;
	.param .b32 retval0;
	call.uni (retval0), 
	vprintf, 
	(
	param0, 
	param1
	);
	ld.param.b32 	%r14, [retval0];
	} // callseq 4
	ld.global.f32 	%f6, [%rd46+-12];
	cvt.f64.f32 	%fd6, %f6;
	st.local.f64 	[%rd26], %fd6;
	{ // callseq 5, 0
	.param .b64 param0;
	st.param.b64 	[param0], %rd28;
	.param .b64 param1;
	st.param.b64 	[param1], %rd25;
	.param .b32 retval0;
	call.uni (retval0), 
	vprintf, 
	(
	param0, 
	param1
	);
	ld.param.b32 	%r16, [retval0];
	} // callseq 5
	ld.global.f32 	%f7, [%rd46+-8];
	cvt.f64.f32 	%fd7, %f7;
	st.local.f64 	[%rd26], %fd7;
	{ // callseq 6, 0
	.param .b64 param0;
	st.param.b64 	[param0], %rd28;
	.param .b64 param1;
	st.param.b64 	[param1], %rd25;
	.param .b32 retval0;
	call.uni (retval0), 
	vprintf, 
	(
	param0, 
	param1
	);
	ld.param.b32 	%r18, [retval0];
	} // callseq 6
	ld.global.f32 	%f8, [%rd46+-4];
	cvt.f64.f32 	%fd8, %f8;
	st.local.f64 	[%rd26], %fd8;
	{ // callseq 7, 0
	.param .b64 param0;
	st.param.b64 	[param0], %rd28;
	.param .b64 param1;
	st.param.b64 	[param1], %rd25;
	.param .b32 retval0;
	call.uni (retval0), 
	vprintf, 
	(
	param0, 
	param1
	);
	ld.param.b32 	%r20, [retval0];
	} // callseq 7
	ld.global.f32 	%f9, [%rd46];
	cvt.f64.f32 	%fd9, %f9;
	st.local.f64 	[%rd26], %fd9;
	{ // callseq 8, 0
	.param .b64 param0;
	st.param.b64 	[param0], %rd28;
	.param .b64 param1;
	st.param.b64 	[param1], %rd25;
	.param .b32 retval0;
	call.uni (retval0), 
	vprintf, 
	(
	param0, 
	param1
	);
	ld.param.b32 	%r22, [retval0];
	} // callseq 8
	ld.global.f32 	%f10, [%rd46+4];
	cvt.f64.f32 	%fd10, %f10;
	st.local.f64 	[%rd26], %fd10;
	{ // callseq 9, 0
	.param .b64 param0;
	st.param.b64 	[param0], %rd28;
	.param .b64 param1;
	st.param.b64 	[param1], %rd25;
	.param .b32 retval0;
	call.uni (retval0), 
	vprintf, 
	(
	param0, 
	param1
	);
	ld.param.b32 	%r24, [retval0];
	} // callseq 9
	ld.global.f32 	%f11, [%rd46+8];
	cvt.f64.f32 	%fd11, %f11;
	st.local.f64 	[%rd26], %fd11;
	{ // callseq 10, 0
	.param .b64 param0;
	st.param.b64 	[param0], %rd28;
	.param .b64 param1;
	st.param.b64 	[param1], %rd25;
	.param .b32 retval0;
	call.uni (retval0), 
	vprintf, 
	(
	param0, 
	param1
	);
	ld.param.b32 	%r26, [retval0];
	} // callseq 10
	ld.global.f32 	%f12, [%rd46+12];
	cvt.f64.f32 	%fd12, %f12;
	st.local.f64 	[%rd26], %fd12;
	{ // callseq 11, 0
	.param .b64 param0;
	st.param.b64 	[param0], %rd28;
	.param .b64 param1;
	st.param.b64 	[param1], %rd25;
	.param .b32 retval0;
	call.uni (retval0), 
	vprintf, 
	(
	param0, 
	param1
	);
	ld.param.b32 	%r28, [retval0];
	} // callseq 11
	ld.global.f32 	%f13, [%rd46+16];
	cvt.f64.f32 	%fd13, %f13;
	st.local.f64 	[%rd26], %fd13;
	{ // callseq 12, 0
	.param .b64 param0;
	st.param.b64 	[param0], %rd28;
	.param .b64 param1;
	st.param.b64 	[param1], %rd25;
	.param .b32 retval0;
	call.uni (retval0), 
	vprintf, 
	(
	param0, 
	param1
	);
	ld.param.b32 	%r30, [retval0];
	} // callseq 12
	ld.global.f32 	%f14, [%rd46+20];
	cvt.f64.f32 	%fd14, %f14;
	st.local.f64 	[%rd26], %fd14;
	{ // callseq 13, 0
	.param .b64 param0;
	st.param.b64 	[param0], %rd28;
	.param .b64 param1;
	st.param.b64 	[param1], %rd25;
	.param .b32 retval0;
	call.uni (retval0), 
	vprintf, 
	(
	param0, 
	param1
	);
	ld.param.b32 	%r32, [retval0];
	} // callseq 13
	ld.global.f32 	%f15, [%rd46+24];
	cvt.f64.f32 	%fd15, %f15;
	st.local.f64 	[%rd26], %fd15;
	{ // callseq 14, 0
	.param .b64 param0;
	st.param.b64 	[param0], %rd28;
	.param .b64 param1;
	st.param.b64 	[param1], %rd25;
	.param .b32 retval0;
	call.uni (retval0), 
	vprintf, 
	(
	param0, 
	param1
	);
	ld.param.b32 	%r34, [retval0];
	} // callseq 14
	ld.global.f32 	%f16, [%rd46+28];
	cvt.f64.f32 	%fd16, %f16;
	st.local.f64 	[%rd26], %fd16;
	{ // callseq 15, 0
	.param .b64 param0;
	st.param.b64 	[param0], %rd28;
	.param .b64 param1;
	st.param.b64 	[param1], %rd25;
	.param .b32 retval0;
	call.uni (retval0), 
	vprintf, 
	(
	param0, 
	param1
	);
	ld.param.b32 	%r36, [retval0];
	} // callseq 15
	add.s64 	%rd47, %rd47, -16;
	add.s64 	%rd46, %rd46, 64;
	setp.ne.s64 	%p4, %rd47, 0;
	@%p4 bra 	$L__BB0_4;
$L__BB0_5:
	setp.eq.s64 	%p5, %rd2, 0;
	@%p5 bra 	$L__BB0_14;
	add.u64 	%rd29, %SP, 0;
	add.u64 	%rd10, %SPL, 0;
	and.b64  	%rd11, %rd22, 7;
	setp.lt.u64 	%p6, %rd2, 8;
	@%p6 bra 	$L__BB0_8;
	shl.b64 	%rd30, %rd49, 2;
	add.s64 	%rd31, %rd1, %rd30;
	ld.global.f32 	%f17, [%rd31];
	cvt.f64.f32 	%fd17, %f17;
	st.local.f64 	[%rd10], %fd17;
	mov.u64 	%rd32, $str;
	cvta.global.u64 	%rd33, %rd32;
	{ // callseq 16, 0
	.param .b64 param0;
	st.param.b64 	[param0], %rd33;
	.param .b64 param1;
	st.param.b64 	[param1], %rd29;
	.param .b32 retval0;
	call.uni (retval0), 
	vprintf, 
	(
	param0, 
	param1
	);
	ld.param.b32 	%r38, [retval0];
	} // callseq 16
	ld.global.f32 	%f18, [%rd31+4];
	cvt.f64.f32 	%fd18, %f18;
	st.local.f64 	[%rd10], %fd18;
	{ // callseq 17, 0
	.param .b64 param0;
	st.param.b64 	[param0], %rd33;
	.param .b64 param1;
	st.param.b64 	[param1], %rd29;
	.param .b32 retval0;
	call.uni (retval0), 
	vprintf, 
	(
	param0, 
	param1
	);
	ld.param.b32 	%r40, [retval0];
	} // callseq 17
	ld.global.f32 	%f19, [%rd31+8];
	cvt.f64.f32 	%fd19, %f19;
	st.local.f64 	[%rd10], %fd19;
	{ // callseq 18, 0
	.param .b64 param0;
	st.param.b64 	[param0], %rd33;
	.param .b64 param1;
	st.param.b64 	[param1], %rd29;
	.param .b32 retval0;
	call.uni (retval0), 
	vprintf, 
	(
	param0, 
	param1
	);
	ld.param.b32 	%r42, [retval0];
	} // callseq 18
	ld.global.f32 	%f20, [%rd31+12];
	cvt.f64.f32 	%fd20, %f20;
	st.local.f64 	[%rd10], %fd20;
	{ // callseq 19, 0
	.param .b64 param0;
	st.param.b64 	[param0], %rd33;
	.param .b64 param1;
	st.param.b64 	[param1], %rd29;
	.param .b32 retval0;
	call.uni (retval0), 
	vprintf, 
	(
	param0, 
	param1
	);
	ld.param.b32 	%r44, [retval0];
	} // callseq 19
	ld.global.f32 	%f21, [%rd31+16];
	cvt.f64.f32 	%fd21, %f21;
	st.local.f64 	[%rd10], %fd21;
	{ // callseq 20, 0
	.param .b64 param0;
	st.param.b64 	[param0], %rd33;
	.param .b64 param1;
	st.param.b64 	[param1], %rd29;
	.param .b32 retval0;
	call.uni (retval0), 
	vprintf, 
	(
	param0, 
	param1
	);
	ld.param.b32 	%r46, [retval0];
	} // callseq 20
	ld.global.f32 	%f22, [%rd31+20];
	cvt.f64.f32 	%fd22, %f22;
	st.local.f64 	[%rd10], %fd22;
	{ // callseq 21, 0
	.param .b64 param0;
	st.param.b64 	[param0], %rd33;
	.param .b64 param1;
	st.param.b64 	[param1], %rd29;
	.param .b32 retval0;
	call.uni (retval0), 
	vprintf, 
	(
	param0, 
	param1
	);
	ld.param.b32 	%r48, [retval0];
	} // callseq 21
	ld.global.f32 	%f23, [%rd31+24];
	cvt.f64.f32 	%fd23, %f23;
	st.local.f64 	[%rd10], %fd23;
	{ // callseq 22, 0
	.param .b64 param0;
	st.param.b64 	[param0], %rd33;
	.param .b64 param1;
	st.param.b64 	[param1], %rd29;
	.param .b32 retval0;
	call.uni (retval0), 
	vprintf, 
	(
	param0, 
	param1
	);
	ld.param.b32 	%r50, [retval0];
	} // callseq 22
	ld.global.f32 	%f24, [%rd31+28];
	cvt.f64.f32 	%fd24, %f24;
	st.local.f64 	[%rd10], %fd24;
	{ // callseq 23, 0
	.param .b64 param0;
	st.param.b64 	[param0], %rd33;
	.param .b64 param1;
	st.param.b64 	[param1], %rd29;
	.param .b32 retval0;
	call.uni (retval0), 
	vprintf, 
	(
	param0, 
	param1
	);
	ld.param.b32 	%r52, [retval0];
	} // callseq 23
	add.s64 	%rd49, %rd49, 8;
$L__BB0_8:
	setp.eq.s64 	%p7, %rd11, 0;
	@%p7 bra 	$L__BB0_14;
	and.b64  	%rd51, %rd22, 3;
	setp.lt.u64 	%p8, %rd11, 4;
	@%p8 bra 	$L__BB0_11;
	shl.b64 	%rd35, %rd49, 2;
	add.s64 	%rd36, %rd1, %rd35;
	ld.global.f32 	%f25, [%rd36];
	cvt.f64.f32 	%fd25, %f25;
	st.local.f64 	[%rd10], %fd25;
	mov.u64 	%rd37, $str;
	cvta.global.u64 	%rd38, %rd37;
	{ // callseq 24, 0
	.param .b64 param0;
	st.param.b64 	[param0], %rd38;
	.param .b64 param1;
	st.param.b64 	[param1], %rd29;
	.param .b32 retval0;
	call.uni (retval0), 
	vprintf, 
	(
	param0, 
	param1
	);
	ld.param.b32 	%r54, [retval0];
	} // callseq 24
	ld.global.f32 	%f26, [%rd36+4];
	cvt.f64.f32 	%fd26, %f26;
	st.local.f64 	[%rd10], %fd26;
	{ // callseq 25, 0
	.param .b64 param0;
	st.param.b64 	[param0], %rd38;
	.param .b64 param1;
	st.param.b64 	[param1], %rd29;
	.param .b32 retval0;
	call.uni (retval0), 
	vprintf, 
	(
	param0, 
	param1
	);
	ld.param.b32 	%r56, [retval0];
	} // callseq 25
	ld.global.f32 	%f27, [%rd36+8];
	cvt.f64.f32 	%fd27, %f27;
	st.local.f64 	[%rd10], %fd27;
	{ // callseq 26, 0
	.param .b64 param0;
	st.param.b64 	[param0], %rd38;
	.param .b64 param1;
	st.param.b64 	[param1], %rd29;
	.param .b32 retval0;
	call.uni (retval0), 
	vprintf, 
	(
	param0, 
	param1
	);
	ld.param.b32 	%r58, [retval0];
	} // callseq 26
	ld.global.f32 	%f28, [%rd36+12];
	cvt.f64.f32 	%fd28, %f28;
	st.local.f64 	[%rd10], %fd28;
	{ // callseq 27, 0
	.param .b64 param0;
	st.param.b64 	[param0], %rd38;
	.param .b64 param1;
	st.param.b64 	[param1], %rd29;
	.param .b32 retval0;
	call.uni (retval0), 
	vprintf, 
	(
	param0, 
	param1
	);
	ld.param.b32 	%r60, [retval0];
	} // callseq 27
	add.s64 	%rd49, %rd49, 4;
$L__BB0_11:
	setp.eq.s64 	%p9, %rd51, 0;
	@%p9 bra 	$L__BB0_14;
	shl.b64 	%rd40, %rd49, 2;
	add.s64 	%rd52, %rd1, %rd40;
	mov.u64 	%rd41, $str;
$L__BB0_13:
	.pragma "nounroll";
	ld.global.f32 	%f29, [%rd52];
	cvt.f64.f32 	%fd29, %f29;
	st.local.f64 	[%rd10], %fd29;
	cvta.global.u64 	%rd42, %rd41;
	{ // callseq 28, 0
	.param .b64 param0;
	st.param.b64 	[param0], %rd42;
	.param .b64 param1;
	st.param.b64 	[param1], %rd29;
	.param .b32 retval0;
	call.uni (retval0), 
	vprintf, 
	(
	param0, 
	param1
	);
	ld.param.b32 	%r62, [retval0];
	} // callseq 28
	add.s64 	%rd52, %rd52, 4;
	add.s64 	%rd51, %rd51, -1;
	setp.ne.s64 	%p10, %rd51, 0;
	@%p10 bra 	$L__BB0_13;
$L__BB0_14:
	mov.u64 	%rd44, $str$1;
	cvta.global.u64 	%rd45, %rd44;
	{ // callseq 29, 0
	.param .b64 param0;
	st.param.b64 	[param0], %rd45;
	.param .b64 param1;
	st.param.b64 	[param1], 0;
	.param .b32 retval0;
	call.uni (retval0), 
	vprintf, 
	(
	param0, 
	param1
	);
	ld.param.b32 	%r64, [retval0];
	} // callseq 29
$L__BB0_15:
	ret;

}


// ===== COMPILED SASS (sm_100) =====

	.target	sm_100

	.elftype	@"ET_EXEC"


//--------------------- .note.nv.tkinfo           --------------------------
	.section	.note.nv.tkinfo,"",@"SHT_NOTE"
	.sectionflags	@"SHF_NOTE_NV_TKINFO"
	.tkinfo
        /*0018*/ 	.word	0x00000002
        /*0030*/ 	.string	""
        /*0030*/ 	.string	"ptxas"
        /*0030*/ 	.string	"Cuda compilation tools, release 13.0, V13.0.88"
        /*0030*/ 	.string	"Build cuda_13.0.r13.0/compiler.36424714_0"
        /*0030*/ 	.string	"-arch sm_100 -m 64 "



//--------------------- .note.nv.cuinfo           --------------------------
	.section	.note.nv.cuinfo,"",@"SHT_NOTE"
	.sectionflags	@"SHF_NOTE_NV_CUINFO"
        /*0018*/ 	.short	0x0002
        /*001a*/ 	.short	0x0064
        /*001c*/ 	.short	0x0082
	.zero		2


//--------------------- .nv.info                  --------------------------
	.section	.nv.info,"",@"SHT_CUDA_INFO"
	.align	4


	//----- nvinfo : EIATTR_REGCOUNT
	.align		4
        /*0000*/ 	.byte	0x04, 0x2f
        /*0002*/ 	.short	(.L_3 - .L_2)
	.align		4
.L_2:
        /*0004*/ 	.word	index@(_Z17print_cuda_kernelPfl)
        /*0008*/ 	.word	0x0000001d


	//----- nvinfo : EIATTR_FRAME_SIZE
	.align		4
.L_3:
        /*000c*/ 	.byte	0x04, 0x11
        /*000e*/ 	.short	(.L_5 - .L_4)
	.align		4
.L_4:
        /*0010*/ 	.word	index@(_Z17print_cuda_kernelPfl)
        /*0014*/ 	.word	0x00000008


	//----- nvinfo : EIATTR_MIN_STACK_SIZE
	.align		4
.L_5:
        /*0018*/ 	.byte	0x04, 0x12
        /*001a*/ 	.short	(.L_7 - .L_6)
	.align		4
.L_6:
        /*001c*/ 	.word	index@(_Z17print_cuda_kernelPfl)
        /*0020*/ 	.word	0x00000008
.L_7:


//--------------------- .nv.compat                --------------------------
	.section	.nv.compat,"",@"SHT_CUDA_COMPAT_INFO"
	.align	4
        /*0000*/ 	.byte	0x02, 0x09, 0x00, 0x00, 0x02, 0x02, 0x01, 0x00, 0x02, 0x05, 0x05, 0x00, 0x03, 0x07, 0x01, 0x01
        /*0010*/ 	.byte	0x02, 0x03, 0x00, 0x00, 0x02, 0x06, 0x01, 0x00, 0x04, 0x0b, 0x08, 0x00, 0x09, 0x00, 0x00, 0x00
        /*0020*/ 	.byte	0x00, 0x00, 0x00, 0x00


//--------------------- .nv.info._Z17print_cuda_kernelPfl --------------------------
	.section	.nv.info._Z17print_cuda_kernelPfl,"",@"SHT_CUDA_INFO"
	.sectionflags	@""
	.align	4


	//----- nvinfo : EIATTR_CUDA_API_VERSION
	.align		4
        /*0000*/ 	.byte	0x04, 0x37
        /*0002*/ 	.short	(.L_9 - .L_8)
.L_8:
        /*0004*/ 	.word	0x00000082


	//----- nvinfo : EIATTR_KPARAM_INFO
	.align		4
.L_9:
        /*0008*/ 	.byte	0x04, 0x17
        /*000a*/ 	.short	(.L_11 - .L_10)
.L_10:
        /*000c*/ 	.word	0x00000000
        /*0010*/ 	.short	0x0001
        /*0012*/ 	.short	0x0008
        /*0014*/ 	.byte	0x00, 0xf0, 0x21, 0x00


	//----- nvinfo : EIATTR_KPARAM_INFO
	.align		4
.L_11:
        /*0018*/ 	.byte	0x04, 0x17
        /*001a*/ 	.short	(.L_13 - .L_12)
.L_12:
        /*001c*/ 	.word	0x00000000
        /*0020*/ 	.short	0x0000
        /*0022*/ 	.short	0x0000
        /*0024*/ 	.byte	0x00, 0xf5, 0x21, 0x00


	//----- nvinfo : EIATTR_SPARSE_MMA_MASK
	.align		4
.L_13:
        /*0028*/ 	.byte	0x03, 0x50
        /*002a*/ 	.short	0x0000


	//----- nvinfo : EIATTR_MAXREG_COUNT
	.align		4
        /*002c*/ 	.byte	0x03, 0x1b
        /*002e*/ 	.short	0x00ff


	//----- nvinfo : EIATTR_EXTERNS
	.align		4
        /*0030*/ 	.byte	0x04, 0x0f
        /*0032*/ 	.short	(.L_15 - .L_14)


	//   ....[0]....
	.align		4
.L_14:
        /*0034*/ 	.word	index@(vprintf)


	//----- nvinfo : EIATTR_MERCURY_ISA_VERSION
	.align		4
.L_15:
        /*0038*/ 	.byte	0x03, 0x5f
        /*003a*/ 	.short	0x0101


	//----- nvinfo : EIATTR_VRC_CTA_INIT_COUNT
	.align		4
        /*003c*/ 	.byte	0x02, 0x4a
	.zero		1
	.zero		1


	//----- nvinfo : EIATTR_SYSCALL_OFFSETS
	.align		4
        /*0040*/ 	.byte	0x04, 0x46
        /*0042*/ 	.short	(.L_17 - .L_16)


	//   ....[0]....
.L_16:
        /*0044*/ 	.word	0x00000330


	//   ....[1]....
        /*0048*/ 	.word	0x000003e0


	//   ....[2]....
        /*004c*/ 	.word	0x00000490


	//   ....[3]....
        /*0050*/ 	.word	0x00000540


	//   ....[4]....
        /*0054*/ 	.word	0x000005f0


	//   ....[5]....
        /*0058*/ 	.word	0x000006a0


	//   ....[6]....
        /*005c*/ 	.word	0x00000750


	//   ....[7]....
        /*0060*/ 	.word	0x00000800


	//   ....[8]....
        /*0064*/ 	.word	0x000008b0


	//   ....[9]....
        /*0068*/ 	.word	0x00000960


	//   ....[10]....
        /*006c*/ 	.word	0x00000a10


	//   ....[11]....
        /*0070*/ 	.word	0x00000ac0


	//   ....[12]....
        /*0074*/ 	.word	0x00000b70


	//   ....[13]....
        /*0078*/ 	.word	0x00000c20


	//   ....[14]....
        /*007c*/ 	.word	0x00000cd0


	//   ....[15]....
        /*0080*/ 	.word	0x00000d80


	//   ....[16]....
        /*0084*/ 	.word	0x00000f50


	//   ....[17]....
        /*0088*/ 	.word	0x00001000


	//   ....[18]....
        /*008c*/ 	.word	0x000010b0


	//   ....[19]....
        /*0090*/ 	.word	0x00001160


	//   ....[20]....
        /*0094*/ 	.word	0x00001210


	//   ....[21]....
        /*0098*/ 	.word	0x000012c0


	//   ....[22]....
        /*009c*/ 	.word	0x00001370


	//   ....[23]....
        /*00a0*/ 	.word	0x00001420


	//   ....[24]....
        /*00a4*/ 	.word	0x000015d0


	//   ....[25]....
        /*00a8*/ 	.word	0x00001680


	//   ....[26]....
        /*00ac*/ 	.word	0x00001730


	//   ....[27]....
        /*00b0*/ 	.word	0x000017e0


	//   ....[28]....
        /*00b4*/ 	.word	0x00001970


	//   ....[29]....
        /*00b8*/ 	.word	0x00001a40


	//----- nvinfo : EIATTR_EXIT_INSTR_OFFSETS
	.align		4
.L_17:
        /*00bc*/ 	.byte	0x04, 0x1c
        /*00be*/ 	.short	(.L_19 - .L_18)


	//   ....[0]....
.L_18:
        /*00c0*/ 	.word	0x000000c0


	//   ....[1]....
        /*00c4*/ 	.word	0x00001a50


	//----- nvinfo : EIATTR_CRS_STACK_SIZE
	.align		4
.L_19:
        /*00c8*/ 	.byte	0x04, 0x1e
        /*00ca*/ 	.short	(.L_21 - .L_20)
.L_20:
        /*00cc*/ 	.word	0x00000000


	//----- nvinfo : EIATTR_CBANK_PARAM_SIZE
	.align		4
.L_21:
        /*00d0*/ 	.byte	0x03, 0x19
        /*00d2*/ 	.short	0x0010


	//----- nvinfo : EIATTR_PARAM_CBANK
	.align		4
        /*00d4*/ 	.byte	0x04, 0x0a
        /*00d6*/ 	.short	(.L_23 - .L_22)
	.align		4
.L_22:
        /*00d8*/ 	.word	index@(.nv.constant0._Z17print_cuda_kernelPfl)
        /*00dc*/ 	.short	0x0380
        /*00de*/ 	.short	0x0010


	//----- nvinfo : EIATTR_SW_WAR
	.align		4
.L_23:
        /*00e0*/ 	.byte	0x04, 0x36
        /*00e2*/ 	.short	(.L_25 - .L_24)
.L_24:
        /*00e4*/ 	.word	0x00000008
.L_25:


//--------------------- .nv.callgraph             --------------------------
	.section	.nv.callgraph,"",@"SHT_CUDA_CALLGRAPH"
	.align	4
	.sectionentsize	8
	.align		4
        /*0000*/ 	.word	0x00000000
	.align		4
        /*0004*/ 	.word	0xffffffff
	.align		4
        /*0008*/ 	.word	index@(_Z17print_cuda_kernelPfl)
	.align		4
        /*000c*/ 	.word	index@(vprintf)
	.align		4
        /*0010*/ 	.word	0x00000000
	.align		4
        /*0014*/ 	.word	0xfffffffe
	.align		4
        /*0018*/ 	.word	0x00000000
	.align		4
        /*001c*/ 	.word	0xfffffffd
	.align		4
        /*0020*/ 	.word	0x00000000
	.align		4
        /*0024*/ 	.word	0xfffffffc


//--------------------- .nv.constant4             --------------------------
	.section	.nv.constant4,"a",@progbits
	.align	8
	.align		8
.nv.constant4:
        /*0000*/ 	.dword	vprintf
	.align		8
        /*0008*/ 	.dword	$str
	.align		8
        /*0010*/ 	.dword	$str$1


//--------------------- .text._Z17print_cuda_kernelPfl --------------------------
	.section	.text._Z17print_cuda_kernelPfl,"ax",@progbits
	.align	128
        .global         _Z17print_cuda_kernelPfl
        .type           _Z17print_cuda_kernelPfl,@function
        .size           _Z17print_cuda_kernelPfl,(.L_x_38 - _Z17print_cuda_kernelPfl)
        .other          _Z17print_cuda_kernelPfl,@"STO_CUDA_ENTRY STV_DEFAULT"
_Z17print_cuda_kernelPfl:
.text._Z17print_cuda_kernelPfl:
[----:B------:R-:W0:Y:S01]  /*0000*/  LDC R1, c[0x0][0x37c] ;  /* 0x0000df00ff017b82 */ /* 0x000e220000000800 */
[----:B------:R-:W1:Y:S07]  /*0010*/  S2R R0, SR_TID.X ;  /* 0x0000000000007919 */ /* 0x000e6e0000002100 */
[----:B------:R-:W2:Y:S01]  /*0020*/  S2UR UR4, SR_CTAID.X ;  /* 0x00000000000479c3 */ /* 0x000ea20000002500 */
[----:B------:R-:W3:Y:S01]  /*0030*/  LDCU UR7, c[0x0][0x2fc] ;  /* 0x00005f80ff0777ac */ /* 0x000ee20008000800 */
[----:B0-----:R-:W-:Y:S01]  /*0040*/  VIADD R1, R1, 0xfffffff8 ;  /* 0xfffffff801017836 */ /* 0x001fe20000000000 */
[----:B------:R-:W2:Y:S01]  /*0050*/  LDCU UR5, c[0x0][0x360] ;  /* 0x00006c00ff0577ac */ /* 0x000ea20008000800 */
[----:B------:R-:W0:Y:S01]  /*0060*/  LDCU UR6, c[0x0][0x2f8] ;  /* 0x00005f00ff0677ac */ /* 0x000e220008000800 */
[----:B--2---:R-:W-:-:S02]  /*0070*/  UIMAD UR4, UR4, UR5, URZ ;  /* 0x00000005040472a4 */ /* 0x004fc4000f8e02ff */
[----:B0-----:R-:W-:Y:S01]  /*0080*/  IADD3 R18, P1, PT, R1, UR6, RZ ;  /* 0x0000000601127c10 */ /* 0x001fe2000ff3e0ff */
[----:B-1----:R-:W-:-:S04]  /*0090*/  IMAD.MOV R0, RZ, RZ, -R0 ;  /* 0x000000ffff007224 */ /* 0x002fc800078e0a00 */
[----:B---3--:R-:W-:Y:S01]  /*00a0*/  IMAD.X R2, RZ, RZ, UR7, P1 ;  /* 0x00000007ff027e24 */ /* 0x008fe200088e06ff */
[----:B------:R-:W-:-:S13]  /*00b0*/  ISETP.NE.AND P0, PT, R0, UR4, PT ;  /* 0x0000000400007c0c */ /* 0x000fda000bf05270 */
[----:B------:R-:W-:Y:S05]  /*00c0*/  @P0 EXIT ;  /* 0x000000000000094d */ /* 0x000fea0003800000 */
[----:B------:R-:W0:Y:S02]  /*00d0*/  LDCU.64 UR6, c[0x0][0x388] ;  /* 0x00007100ff0677ac */ /* 0x000e240008000a00 */
[----:B0-----:R-:W-:-:S04]  /*00e0*/  UISETP.GE.U32.AND UP0, UPT, UR6, 0x1, UPT ;  /* 0x000000010600788c */ /* 0x001fc8000bf06070 */
[----:B------:R-:W-:-:S09]  /*00f0*/  UISETP.GE.AND.EX UP0, UPT, UR7, URZ, UPT, UP0 ;  /* 0x000000ff0700728c */ /* 0x000fd2000bf06300 */
[----:B------:R-:W-:Y:S05]  /*0100*/  BRA.U !UP0, `(.L_x_0) ;  /* 0x0000001908307547 */ /* 0x000fea000b800000 */
[----:B------:R-:W-:Y:S01]  /*0110*/  UISETP.GE.U32.AND UP0, UPT, UR6, 0x10, UPT ;  /* 0x000000100600788c */ /* 0x000fe2000bf06070 */
[----:B------:R-:W-:Y:S01]  /*0120*/  CS2R R22, SRZ ;  /* 0x0000000000167805 */ /* 0x000fe2000001ff00 */
[----:B------:R-:W0:Y:S02]  /*0130*/  LDCU.64 UR36, c[0x0][0x358] ;  /* 0x00006b00ff2477ac */ /* 0x000e240008000a00 */
[----:B------:R-:W-:Y:S02]  /*0140*/  UISETP.GE.U32.AND.EX UP0, UPT, UR7, URZ, UPT, UP0 ;  /* 0x000000ff0700728c */ /* 0x000fe4000bf06100 */
[----:B------:R-:W-:-:S07]  /*0150*/  ULOP3.LUT UR38, UR6, 0xf, URZ, 0xc0, !UPT ;  /* 0x0000000f06267892 */ /* 0x000fce000f8ec0ff */
[----:B------:R-:W-:Y:S05]  /*0160*/  BRA.U !UP0, `(.L_x_1) ;  /* 0x0000000d081c7547 */ /* 0x000fea000b800000 */
[----:B------:R-:W1:Y:S01]  /*0170*/  LDCU.64 UR4, c[0x0][0x380] ;  /* 0x00007000ff0477ac */ /* 0x000e620008000a00 */
[----:B------:R-:W-:Y:S01]  /*0180*/  BSSY.RECONVERGENT B6, `(.L_x_1) ;  /* 0x00000c5000067945 */ /* 0x000fe20003800200 */
[----:B------:R-:W-:Y:S02]  /*0190*/  ULOP3.LUT UR6, UR6, 0xfffffff0, URZ, 0xc0, !UPT ;  /* 0xfffffff006067892 */ /* 0x000fe4000f8ec0ff */
[----:B------:R-:W-:-:S04]  /*01a0*/  ULOP3.LUT UR7, UR7, 0x7fffffff, URZ, 0xc0, !UPT ;  /* 0x7fffffff07077892 */ /* 0x000fc8000f8ec0ff */
[----:B------:R-:W-:Y:S01]  /*01b0*/  MOV R23, UR6 ;  /* 0x0000000600177c02 */ /* 0x000fe20008000f00 */
[----:B------:R-:W-:Y:S02]  /*01c0*/  IMAD.U32 R25, RZ, RZ, UR6 ;  /* 0x00000006ff197e24 */ /* 0x000fe4000f8e00ff */
[----:B------:R-:W-:Y:S02]  /*01d0*/  IMAD.U32 R22, RZ, RZ, UR7 ;  /* 0x00000007ff167e24 */ /* 0x000fe4000f8e00ff */
[----:B------:R-:W-:Y:S01]  /*01e0*/  IMAD.U32 R24, RZ, RZ, UR7 ;  /* 0x00000007ff187e24 */ /* 0x000fe2000f8e00ff */
[----:B-1----:R-:W-:-:S04]  /*01f0*/  UIADD3 UR4, UP0, UPT, UR4, 0x20, URZ ;  /* 0x0000002004047890 */ /* 0x002fc8000ff1e0ff */
[----:B------:R-:W-:Y:S02]  /*0200*/  UIADD3.X UR5, UPT, UPT, URZ, UR5, URZ, UP0, !UPT ;  /* 0x00000005ff057290 */ /* 0x000fe400087fe4ff */
[----:B------:R-:W-:-:S04]  /*0210*/  MOV R16, UR4 ;  /* 0x0000000400107c02 */ /* 0x000fc80008000f00 */
[----:B------:R-:W-:-:S07]  /*0220*/  IMAD.U32 R17, RZ, RZ, UR5 ;  /* 0x00000005ff117e24 */ /* 0x000fce000f8e00ff */
.L_x_18:
[----:B0-----:R-:W2:Y:S01]  /*0230*/  LDG.E R0, desc[UR36][R16.64+-0x20] ;  /* 0xffffe02410007981 */ /* 0x001ea2000c1e1900 */
[----:B------:R-:W-:Y:S01]  /*0240*/  MOV R19, 0x0 ;  /* 0x0000000000137802 */ /* 0x000fe20000000f00 */
[----:B------:R-:W0:Y:S01]  /*0250*/  LDCU.64 UR4, c[0x4][0x8] ;  /* 0x01000100ff0477ac */ /* 0x000e220008000a00 */
[----:B------:R-:W-:Y:S01]  /*0260*/  IADD3 R25, P0, PT, R25, -0x10, RZ ;  /* 0xfffffff019197810 */ /* 0x000fe20007f1e0ff */
[----:B------:R-:W-:Y:S01]  /*0270*/  IMAD.MOV.U32 R7, RZ, RZ, R2 ;  /* 0x000000ffff077224 */ /* 0x000fe200078e0002 */
[----:B------:R1:W3:Y:S01]  /*0280*/  LDC.64 R8, c[0x4][R19] ;  /* 0x0100000013087b82 */ /* 0x0002e20000000a00 */
[----:B------:R-:W-:Y:S02]  /*0290*/  MOV R6, R18 ;  /* 0x0000001200067202 */ /* 0x000fe40000000f00 */
[----:B------:R-:W-:Y:S02]  /*02a0*/  IADD3.X R24, PT, PT, R24, -0x1, RZ, P0, !PT ;  /* 0xffffffff18187810 */ /* 0x000fe400007fe4ff */
[----:B------:R-:W-:-:S04]  /*02b0*/  ISETP.NE.U32.AND P0, PT, R25, RZ, PT ;  /* 0x000000ff1900720c */ /* 0x000fc80003f05070 */
[----:B------:R-:W-:-:S04]  /*02c0*/  ISETP.NE.AND.EX P0, PT, R24, RZ, PT, P0 ;  /* 0x000000ff1800720c */ /* 0x000fc80003f05300 */
[----:B------:R-:W-:Y:S01]  /*02d0*/  P2R R26, PR, RZ, 0x1 ;  /* 0x00000001ff1a7803 */ /* 0x000fe20000000000 */
[----:B0-----:R-:W-:Y:S02]  /*02e0*/  IMAD.U32 R4, RZ, RZ, UR4 ;  /* 0x00000004ff047e24 */ /* 0x001fe4000f8e00ff */
[----:B------:R-:W-:Y:S01]  /*02f0*/  IMAD.U32 R5, RZ, RZ, UR5 ;  /* 0x00000005ff057e24 */ /* 0x000fe2000f8e00ff */
[----:B--2---:R-:W0:Y:S02]  /*0300*/  F2F.F64.F32 R10, R0 ;  /* 0x00000000000a7310 */ /* 0x004e240000201800 */
[----:B0--3--:R1:W-:Y:S04]  /*0310*/  STL.64 [R1], R10 ;  /* 0x0000000a01007387 */ /* 0x0093e80000100a00 */
[----:B------:R-:W-:-:S07]  /*0320*/  LEPC R20, `(.L_x_2) ;  /* 0x000000001014794e */ /* 0x000fce0000000000 */
[----:B-1----:R-:W-:Y:S05]  /*0330*/  CALL.ABS.NOINC R8 ;  /* 0x0000000008007343 */ /* 0x002fea0003c00000 */
.L_x_2:
[----:B------:R-:W2:Y:S01]  /*0340*/  LDG.E R0, desc[UR36][R16.64+-0x1c] ;  /* 0xffffe42410007981 */ /* 0x000ea2000c1e1900 */
[----:B------:R0:W1:Y:S01]  /*0350*/  LDC.64 R8, c[0x4][R19] ;  /* 0x0100000013087b82 */ /* 0x0000620000000a00 */
[----:B------:R-:W3:Y:S01]  /*0360*/  LDCU.64 UR4, c[0x4][0x8] ;  /* 0x01000100ff0477ac */ /* 0x000ee20008000a00 */
[----:B------:R-:W-:Y:S01]  /*0370*/  MOV R6, R18 ;  /* 0x0000001200067202 */ /* 0x000fe20000000f00 */
[----:B------:R-:W-:Y:S02]  /*0380*/  IMAD.MOV.U32 R7, RZ, RZ, R2 ;  /* 0x000000ffff077224 */ /* 0x000fe400078e0002 */
[----:B---3--:R-:W-:Y:S02]  /*0390*/  IMAD.U32 R4, RZ, RZ, UR4 ;  /* 0x00000004ff047e24 */ /* 0x008fe4000f8e00ff */
[----:B------:R-:W-:Y:S01]  /*03a0*/  IMAD.U32 R5, RZ, RZ, UR5 ;  /* 0x00000005ff057e24 */ /* 0x000fe2000f8e00ff */
[----:B--2---:R-:W2:Y:S02]  /*03b0*/  F2F.F64.F32 R10, R0 ;  /* 0x00000000000a7310 */ /* 0x004ea40000201800 */
[----:B-12---:R0:W-:Y:S04]  /*03c0*/  STL.64 [R1], R10 ;  /* 0x0000000a01007387 */ /* 0x0061e80000100a00 */
[----:B------:R-:W-:-:S07]  /*03d0*/  LEPC R20, `(.L_x_3) ;  /* 0x000000001014794e */ /* 0x000fce0000000000 */
[----:B0-----:R-:W-:Y:S05]  /*03e0*/  CALL.ABS.NOINC R8 ;  /* 0x0000000008007343 */ /* 0x001fea0003c00000 */
.L_x_3:
        /* <DEDUP_REMOVED lines=11> */
.L_x_4:
        /* <DEDUP_REMOVED lines=11> */
.L_x_5:
        /* <DEDUP_REMOVED lines=11> */
.L_x_6:
        /* <DEDUP_REMOVED lines=11> */
.L_x_7:
        /* <DEDUP_REMOVED lines=11> */
.L_x_8:
        /* <DEDUP_REMOVED lines=11> */
.L_x_9:
        /* <DEDUP_REMOVED lines=11> */
.L_x_10:
        /* <DEDUP_REMOVED lines=11> */
.L_x_11:
        /* <DEDUP_REMOVED lines=11> */
.L_x_12:
        /* <DEDUP_REMOVED lines=11> */
.L_x_13:
        /* <DEDUP_REMOVED lines=11> */
.L_x_14:
        /* <DEDUP_REMOVED lines=11> */
.L_x_15:
        /* <DEDUP_REMOVED lines=11> */
.L_x_16:
        /* <DEDUP_REMOVED lines=11> */
.L_x_17:
[----:B------:R-:W-:Y:S02]  /*0d90*/  ISETP.NE.AND P6, PT, R26, RZ, PT ;  /* 0x000000ff1a00720c */ /* 0x000fe40003fc5270 */
[----:B------:R-:W-:-:S05]  /*0da0*/  IADD3 R16, P0, PT, R16, 0x40, RZ ;  /* 0x0000004010107810 */ /* 0x000fca0007f1e0ff */
[----:B------:R-:W-:-:S06]  /*0db0*/  IMAD.X R17, RZ, RZ, R17, P0 ;  /* 0x000000ffff117224 */ /* 0x000fcc00000e0611 */
[----:B------:R-:W-:Y:S05]  /*0dc0*/  @P6 BRA `(.L_x_18) ;  /* 0xfffffff400186947 */ /* 0x000fea000383ffff */
[----:B------:R-:W-:Y:S05]  /*0dd0*/  BSYNC.RECONVERGENT B6 ;  /* 0x0000000000067941 */ /* 0x000fea0003800200 */
.L_x_1:
[----:B------:R-:W-:Y:S01]  /*0de0*/  UISETP.NE.U32.AND UP0, UPT, UR38, URZ, UPT ;  /* 0x000000ff2600728c */ /* 0x000fe2000bf05070 */
[----:B------:R-:W-:Y:S03]  /*0df0*/  BSSY.RECONVERGENT B6, `(.L_x_0) ;  /* 0x00000bd000067945 */ /* 0x000fe60003800200 */
[----:B------:R-:W-:-:S09]  /*0e00*/  UISETP.NE.AND.EX UP0, UPT, URZ, URZ, UPT, UP0 ;  /* 0x000000ffff00728c */ /* 0x000fd2000bf05300 */
[----:B------:R-:W-:Y:S05]  /*0e10*/  BRA.U !UP0, `(.L_x_19) ;  /* 0x0000000908e87547 */ /* 0x000fea000b800000 */
[----:B------:R-:W1:Y:S01]  /*0e20*/  LDC R24, c[0x0][0x388] ;  /* 0x0000e200ff187b82 */ /* 0x000e620000000800 */
[----:B------:R-:W-:-:S04]  /*0e30*/  UISETP.GE.U32.AND UP0, UPT, UR38, 0x8, UPT ;  /* 0x000000082600788c */ /* 0x000fc8000bf06070 */
[----:B------:R-:W-:Y:S01]  /*0e40*/  UISETP.GE.U32.AND.EX UP0, UPT, URZ, URZ, UPT, UP0 ;  /* 0x000000ffff00728c */ /* 0x000fe2000bf06100 */
[----:B-1----:R-:W-:-:S08]  /*0e50*/  LOP3.LUT R24, R24, 0x7, RZ, 0xc0, !PT ;  /* 0x0000000718187812 */ /* 0x002fd000078ec0ff */
[----:B------:R-:W-:Y:S05]  /*0e60*/  BRA.U !UP0, `(.L_x_20) ;  /* 0x0000000508787547 */ /* 0x000fea000b800000 */
[----:B------:R-:W1:Y:S02]  /*0e70*/  LDCU.64 UR4, c[0x0][0x380] ;  /* 0x00007000ff0477ac */ /* 0x000e640008000a00 */
[----:B-1----:R-:W-:-:S04]  /*0e80*/  LEA R16, P0, R23, UR4, 0x2 ;  /* 0x0000000417107c11 */ /* 0x002fc8000f8010ff */
[----:B------:R-:W-:Y:S01]  /*0e90*/  LEA.HI.X R17, R23, UR5, R22, 0x2, P0 ;  /* 0x0000000517117c11 */ /* 0x000fe200080f1416 */
[----:B------:R-:W1:Y:S04]  /*0ea0*/  LDCU.64 UR4, c[0x4][0x8] ;  /* 0x01000100ff0477ac */ /* 0x000e680008000a00 */
[----:B0-----:R-:W2:Y:S01]  /*0eb0*/  LDG.E R0, desc[UR36][R16.64] ;  /* 0x0000002410007981 */ /* 0x001ea2000c1e1900 */
[----:B------:R-:W-:Y:S01]  /*0ec0*/  MOV R19, 0x0 ;  /* 0x0000000000137802 */ /* 0x000fe20000000f00 */
[----:B------:R-:W-:Y:S02]  /*0ed0*/  IMAD.MOV.U32 R6, RZ, RZ, R18 ;  /* 0x000000ffff067224 */ /* 0x000fe400078e0012 */
[----:B------:R-:W-:Y:S01]  /*0ee0*/  IMAD.MOV.U32 R7, RZ, RZ, R2 ;  /* 0x000000ffff077224 */ /* 0x000fe200078e0002 */
[----:B------:R0:W3:Y:S01]  /*0ef0*/  LDC.64 R8, c[0x4][R19] ;  /* 0x0100000013087b82 */ /* 0x0000e20000000a00 */
[----:B-1----:R-:W-:Y:S01]  /*0f00*/  IMAD.U32 R4, RZ, RZ, UR4 ;  /* 0x00000004ff047e24 */ /* 0x002fe2000f8e00ff */
[----:B------:R-:W-:Y:S01]  /*0f10*/  MOV R5, UR5 ;  /* 0x0000000500057c02 */ /* 0x000fe20008000f00 */
[----:B--2---:R-:W1:Y:S02]  /*0f20*/  F2F.F64.F32 R10, R0 ;  /* 0x00000000000a7310 */ /* 0x004e640000201800 */
[----:B-1-3--:R0:W-:Y:S04]  /*0f30*/  STL.64 [R1], R10 ;  /* 0x0000000a01007387 */ /* 0x00a1e80000100a00 */
[----:B------:R-:W-:-:S07]  /*0f40*/  LEPC R20, `(.L_x_21) ;  /* 0x000000001014794e */ /* 0x000fce0000000000 */
[----:B0-----:R-:W-:Y:S05]  /*0f50*/  CALL.ABS.NOINC R8 ;  /* 0x0000000008007343 */ /* 0x001fea0003c00000 */
.L_x_21:
[----:B------:R-:W2:Y:S01]  /*0f60*/  LDG.E R0, desc[UR36][R16.64+0x4] ;  /* 0x0000042410007981 */ /* 0x000ea2000c1e1900 */
[----:B------:R0:W1:Y:S01]  /*0f70*/  LDC.64 R8, c[0x4][R19] ;  /* 0x0100000013087b82 */ /* 0x0000620000000a00 */
[----:B------:R-:W3:Y:S01]  /*0f80*/  LDCU.64 UR4, c[0x4][0x8] ;  /* 0x01000100ff0477ac */ /* 0x000ee20008000a00 */
[----:B------:R-:W-:Y:S02]  /*0f90*/  IMAD.MOV.U32 R6, RZ, RZ, R18 ;  /* 0x000000ffff067224 */ /* 0x000fe400078e0012 */
[----:B------:R-:W-:Y:S02]  /*0fa0*/  IMAD.MOV.U32 R7, RZ, RZ, R2 ;  /* 0x000000ffff077224 */ /* 0x000fe400078e0002 */
[----:B---3--:R-:W-:Y:S01]  /*0fb0*/  IMAD.U32 R4, RZ, RZ, UR4 ;  /* 0x00000004ff047e24 */ /* 0x008fe2000f8e00ff */
[----:B------:R-:W-:Y:S01]  /*0fc0*/  MOV R5, UR5 ;  /* 0x0000000500057c02 */ /* 0x000fe20008000f00 */
[----:B--2---:R-:W2:Y:S02]  /*0fd0*/  F2F.F64.F32 R10, R0 ;  /* 0x00000000000a7310 */ /* 0x004ea40000201800 */
[----:B-12---:R0:W-:Y:S04]  /*0fe0*/  STL.64 [R1], R10 ;  /* 0x0000000a01007387 */ /* 0x0061e80000100a00 */
[----:B------:R-:W-:-:S07]  /*0ff0*/  LEPC R20, `(.L_x_22) ;  /* 0x000000001014794e */ /* 0x000fce0000000000 */
[----:B0-----:R-:W-:Y:S05]  /*1000*/  CALL.ABS.NOINC R8 ;  /* 0x0000000008007343 */ /* 0x001fea0003c00000 */
.L_x_22:
        /* <DEDUP_REMOVED lines=11> */
.L_x_23:
        /* <DEDUP_REMOVED lines=11> */
.L_x_24:
        /* <DEDUP_REMOVED lines=11> */
.L_x_25:
        /* <DEDUP_REMOVED lines=11> */
.L_x_26:
        /* <DEDUP_REMOVED lines=11> */
.L_x_27:
        /* <DEDUP_REMOVED lines=11> */
.L_x_28:
[----:B------:R-:W-:-:S05]  /*1430*/  IADD3 R23, P0, PT, R23, 0x8, RZ ;  /* 0x0000000817177810 */ /* 0x000fca0007f1e0ff */
[----:B------:R-:W-:-:S08]  /*1440*/  IMAD.X R22, RZ, RZ, R22, P0 ;  /* 0x000000ffff167224 */ /* 0x000fd000000e0616 */
.L_x_20:
[----:B------:R-:W-:-:S04]  /*1450*/  ISETP.NE.U32.AND P0, PT, R24, RZ, PT ;  /* 0x000000ff1800720c */ /* 0x000fc80003f05070 */
[----:B------:R-:W-:-:S13]  /*1460*/  ISETP.NE.AND.EX P0, PT, RZ, RZ, PT, P0 ;  /* 0x000000ffff00720c */ /* 0x000fda0003f05300 */
[----:B------:R-:W-:Y:S05]  /*1470*/  @!P0 BRA `(.L_x_19) ;  /* 0x0000000400508947 */ /* 0x000fea0003800000 */
[----:B------:R-:W1:Y:S01]  /*1480*/  LDCU UR4, c[0x0][0x388] ;  /* 0x00007100ff0477ac */ /* 0x000e620008000800 */
[----:B------:R-:W-:Y:S01]  /*1490*/  ISETP.GE.U32.AND P0, PT, R24, 0x4, PT ;  /* 0x000000041800780c */ /* 0x000fe20003f06070 */
[----:B------:R-:W-:-:S03]  /*14a0*/  HFMA2 R25, -RZ, RZ, 0, 0 ;  /* 0x00000000ff197431 */ /* 0x000fc600000001ff */
[----:B------:R-:W-:Y:S01]  /*14b0*/  ISETP.GE.U32.AND.EX P0, PT, RZ, RZ, PT, P0 ;  /* 0x000000ffff00720c */ /* 0x000fe20003f06100 */
[----:B-1----:R-:W-:-:S06]  /*14c0*/  ULOP3.LUT UR4, UR4, 0x3, URZ, 0xc0, !UPT ;  /* 0x0000000304047892 */ /* 0x002fcc000f8ec0ff */
[----:B------:R-:W-:-:S06]  /*14d0*/  IMAD.U32 R24, RZ, RZ, UR4 ;  /* 0x00000004ff187e24 */ /* 0x000fcc000f8e00ff */
[----:B------:R-:W-:Y:S05]  /*14e0*/  @!P0 BRA `(.L_x_29) ;  /* 0x0000000000c88947 */ /* 0x000fea0003800000 */
[----:B------:R-:W1:Y:S02]  /*14f0*/  LDCU.64 UR4, c[0x0][0x380] ;  /* 0x00007000ff0477ac */ /* 0x000e640008000a00 */
[----:B-1----:R-:W-:-:S04]  /*1500*/  LEA R16, P0, R23, UR4, 0x2 ;  /* 0x0000000417107c11 */ /* 0x002fc8000f8010ff */
[----:B------:R-:W-:Y:S01]  /*1510*/  LEA.HI.X R17, R23, UR5, R22, 0x2, P0 ;  /* 0x0000000517117c11 */ /* 0x000fe200080f1416 */
[----:B------:R-:W1:Y:S04]  /*1520*/  LDCU.64 UR4, c[0x4][0x8] ;  /* 0x01000100ff0477ac */ /* 0x000e680008000a00 */
[----:B0-----:R-:W2:Y:S01]  /*1530*/  LDG.E R0, desc[UR36][R16.64] ;  /* 0x0000002410007981 */ /* 0x001ea2000c1e1900 */
[----:B------:R-:W-:Y:S01]  /*1540*/  MOV R19, 0x0 ;  /* 0x0000000000137802 */ /* 0x000fe20000000f00 */
[----:B------:R-:W-:Y:S01]  /*1550*/  IMAD.MOV.U32 R7, RZ, RZ, R2 ;  /* 0x000000ffff077224 */ /* 0x000fe200078e0002 */
[----:B------:R-:W-:Y:S02]  /*1560*/  MOV R6, R18 ;  /* 0x0000001200067202 */ /* 0x000fe40000000f00 */
[----:B------:R0:W3:Y:S01]  /*1570*/  LDC.64 R8, c[0x4][R19] ;  /* 0x0100000013087b82 */ /* 0x0000e20000000a00 */
[----:B-1----:R-:W-:-:S02]  /*1580*/  IMAD.U32 R4, RZ, RZ, UR4 ;  /* 0x00000004ff047e24 */ /* 0x002fc4000f8e00ff */
[----:B------:R-:W-:Y:S01]  /*1590*/  IMAD.U32 R5, RZ, RZ, UR5 ;  /* 0x00000005ff057e24 */ /* 0x000fe2000f8e00ff */
[----:B--2---:R-:W1:Y:S02]  /*15a0*/  F2F.F64.F32 R10, R0 ;  /* 0x00000000000a7310 */ /* 0x004e640000201800 */
[----:B-1-3--:R0:W-:Y:S04]  /*15b0*/  STL.64 [R1], R10 ;  /* 0x0000000a01007387 */ /* 0x00a1e80000100a00 */
[----:B------:R-:W-:-:S07]  /*15c0*/  LEPC R20, `(.L_x_30) ;  /* 0x000000001014794e */ /* 0x000fce0000000000 */
[----:B0-----:R-:W-:Y:S05]  /*15d0*/  CALL.ABS.NOINC R8 ;  /* 0x0000000008007343 */ /* 0x001fea0003c00000 */
.L_x_30:
        /* <DEDUP_REMOVED lines=11> */
.L_x_31:
        /* <DEDUP_REMOVED lines=11> */
.L_x_32:
        /* <DEDUP_REMOVED lines=11> */
.L_x_33:
[----:B------:R-:W-:-:S04]  /*17f0*/  IADD3 R23, P0, PT, R23, 0x4, RZ ;  /* 0x0000000417177810 */ /* 0x000fc80007f1e0ff */
[----:B------:R-:W-:-:S09]  /*1800*/  IADD3.X R22, PT, PT, RZ, R22, RZ, P0, !PT ;  /* 0x00000016ff167210 */ /* 0x000fd200007fe4ff */
.L_x_29:
[----:B------:R-:W-:-:S04]  /*1810*/  ISETP.NE.U32.AND P0, PT, R24, RZ, PT ;  /* 0x000000ff1800720c */ /* 0x000fc80003f05070 */
[----:B------:R-:W-:-:S13]  /*1820*/  ISETP.NE.AND.EX P0, PT, R25, RZ, PT, P0 ;  /* 0x000000ff1900720c */ /* 0x000fda0003f05300 */
[----:B------:R-:W-:Y:S05]  /*1830*/  @!P0 BRA `(.L_x_19) ;  /* 0x0000000000608947 */ /* 0x000fea0003800000 */
[----:B------:R-:W1:Y:S02]  /*1840*/  LDCU.64 UR4, c[0x0][0x380] ;  /* 0x00007000ff0477ac */ /* 0x000e640008000a00 */
[----:B-1----:R-:W-:-:S04]  /*1850*/  LEA R16, P0, R23, UR4, 0x2 ;  /* 0x0000000417107c11 */ /* 0x002fc8000f8010ff */
[----:B------:R-:W-:-:S09]  /*1860*/  LEA.HI.X R17, R23, UR5, R22, 0x2, P0 ;  /* 0x0000000517117c11 */ /* 0x000fd200080f1416 */
.L_x_35:
[----:B0-----:R-:W2:Y:S01]  /*1870*/  LDG.E R0, desc[UR36][R16.64] ;  /* 0x0000002410007981 */ /* 0x001ea2000c1e1900 */
[----:B------:R-:W-:Y:S01]  /*1880*/  MOV R8, 0x0 ;  /* 0x0000000000087802 */ /* 0x000fe20000000f00 */
[----:B------:R-:W0:Y:S01]  /*1890*/  LDCU.64 UR4, c[0x4][0x8] ;  /* 0x01000100ff0477ac */ /* 0x000e220008000a00 */
[----:B------:R-:W-:Y:S01]  /*18a0*/  IADD3 R24, P0, PT, R24, -0x1, RZ ;  /* 0xffffffff18187810 */ /* 0x000fe20007f1e0ff */
[----:B------:R-:W-:Y:S01]  /*18b0*/  IMAD.MOV.U32 R7, RZ, RZ, R2 ;  /* 0x000000ffff077224 */ /* 0x000fe200078e0002 */
[----:B------:R-:W-:Y:S02]  /*18c0*/  MOV R6, R18 ;  /* 0x0000001200067202 */ /* 0x000fe40000000f00 */
[----:B------:R-:W1:Y:S01]  /*18d0*/  LDC.64 R8, c[0x4][R8] ;  /* 0x0100000008087b82 */ /* 0x000e620000000a00 */
[----:B------:R-:W-:Y:S02]  /*18e0*/  IADD3.X R25, PT, PT, R25, -0x1, RZ, P0, !PT ;  /* 0xffffffff19197810 */ /* 0x000fe400007fe4ff */
[----:B------:R-:W-:-:S04]  /*18f0*/  ISETP.NE.U32.AND P0, PT, R24, RZ, PT ;  /* 0x000000ff1800720c */ /* 0x000fc80003f05070 */
[----:B------:R-:W-:-:S04]  /*1900*/  ISETP.NE.AND.EX P0, PT, R25, RZ, PT, P0 ;  /* 0x000000ff1900720c */ /* 0x000fc80003f05300 */
[----:B------:R-:W-:Y:S01]  /*1910*/  P2R R19, PR, RZ, 0x1 ;  /* 0x00000001ff137803 */ /* 0x000fe20000000000 */
[----:B0-----:R-:W-:Y:S02]  /*1920*/  IMAD.U32 R4, RZ, RZ, UR4 ;  /* 0x00000004ff047e24 */ /* 0x001fe4000f8e00ff */
[----:B------:R-:W-:Y:S01]  /*1930*/  IMAD.U32 R5, RZ, RZ, UR5 ;  /* 0x00000005ff057e24 */ /* 0x000fe2000f8e00ff */
[----:B--2---:R-:W0:Y:S02]  /*1940*/  F2F.F64.F32 R10, R0 ;  /* 0x00000000000a7310 */ /* 0x004e240000201800 */
[----:B01----:R0:W-:Y:S04]  /*1950*/  STL.64 [R1], R10 ;  /* 0x0000000a01007387 */ /* 0x0031e80000100a00 */
[----:B------:R-:W-:-:S07]  /*1960*/  LEPC R20, `(.L_x_34) ;  /* 0x000000001014794e */ /* 0x000fce0000000000 */
[----:B0-----:R-:W-:Y:S05]  /*1970*/  CALL.ABS.NOINC R8 ;  /* 0x0000000008007343 */ /* 0x001fea0003c00000 */
.L_x_34:
[----:B------:R-:W-:Y:S02]  /*1980*/  ISETP.NE.AND P6, PT, R19, RZ, PT ;  /* 0x000000ff1300720c */ /* 0x000fe40003fc5270 */
[----:B------:R-:W-:-:S05]  /*1990*/  IADD3 R16, P0, PT, R16, 0x4, RZ ;  /* 0x0000000410107810 */ /* 0x000fca0007f1e0ff */
[----:B------:R-:W-:-:S06]  /*19a0*/  IMAD.X R17, RZ, RZ, R17, P0 ;  /* 0x000000ffff117224 */ /* 0x000fcc00000e0611 */
[----:B------:R-:W-:Y:S05]  /*19b0*/  @P6 BRA `(.L_x_35) ;  /* 0xfffffffc00ac6947 */ /* 0x000fea000383ffff */
.L_x_19:
[----:B0-----:R-:W-:Y:S05]  /*19c0*/  BSYNC.RECONVERGENT B6 ;  /* 0x0000000000067941 */ /* 0x001fea0003800200 */
.L_x_0:
[----:B------:R-:W-:Y:S01]  /*19d0*/  MOV R0, 0x0 ;  /* 0x0000000000007802 */ /* 0x000fe20000000f00 */
[----:B------:R-:W0:Y:S01]  /*19e0*/  LDCU.64 UR4, c[0x4][0x10] ;  /* 0x01000200ff0477ac */ /* 0x000e220008000a00 */
[----:B------:R-:W-:Y:S02]  /*19f0*/  CS2R R6, SRZ ;  /* 0x0000000000067805 */ /* 0x000fe4000001ff00 */
[----:B------:R1:W2:Y:S01]  /*1a00*/  LDC.64 R2, c[0x4][R0] ;  /* 0x0100000000027b82 */ /* 0x0002a20000000a00 */
[----:B0-----:R-:W-:Y:S01]  /*1a10*/  MOV R4, UR4 ;  /* 0x0000000400047c02 */ /* 0x001fe20008000f00 */
[----:B-1----:R-:W-:-:S07]  /*1a20*/  IMAD.U32 R5, RZ, RZ, UR5 ;  /* 0x00000005ff057e24 */ /* 0x002fce000f8e00ff */
[----:B------:R-:W-:-:S07]  /*1a30*/  LEPC R20, `(.L_x_36) ;  /* 0x000000001014794e */ /* 0x000fce0000000000 */
[----:B--2---:R-:W-:Y:S05]  /*1a40*/  CALL.ABS.NOINC R2 ;  /* 0x0000000002007343 */ /* 0x004fea0003c00000 */
.L_x_36:
[----:B------:R-:W-:Y:S05]  /*1a50*/  EXIT ;  /* 0x000000000000794d */ /* 0x000fea0003800000 */
.L_x_37:
[----:B------:R-:W-:-:S00]  /*1a60*/  BRA `(.L_x_37) ;  /* 0xfffffffc00fc7947 */ /* 0x000fc0000383ffff */
[----:B------:R-:W-:-:S00]  /*1a70*/  NOP ;  /* 0x0000000000007918 */ /* 0x000fc00000000000 */
        /* <DEDUP_REMOVED lines=8> */
.L_x_38:


//--------------------- .nv.global.init           --------------------------
	.section	.nv.global.init,"aw",@progbits
.nv.global.init:
	.type		$str$1,@object
	.size		$str$1,($str - $str$1)
$str$1:
        /*0000*/ 	.byte	0x0a, 0x00
	.type		$str,@object
	.size		$str,(.L_0 - $str)
$str:
        /*0002*/ 	.byte	0x25, 0x66, 0x20, 0x00
.L_0:


//--------------------- .nv.shared.reserved.0     --------------------------
	.section	.nv.shared.reserved.0,"aw",@nobits
	.weak		__nv_reservedSMEM_offset_0_alias
	.size		__nv_reservedSMEM_offset_0_alias, 0, 64
	.other		__nv_reservedSMEM_offset_0_alias,@"STO_CUDA_RESERVED_SHARED STV_DEFAULT"
__nv_reservedSMEM_offset_0_alias:
	.zero		0
	.zero		64


//--------------------- .nv.constant0._Z17print_cuda_kernelPfl --------------------------
	.section	.nv.constant0._Z17print_cuda_kernelPfl,"a",@progbits
	.sectionflags	@""
	.align	4
.nv.constant0._Z17print_cuda_kernelPfl:
	.zero		912


//--------------------- SYMBOLS --------------------------

	.type		.nv.reservedSmem.offset0,@object
	.size		.nv.reservedSmem.offset0,0x4
	.type		vprintf,@function
